	.headerflags	@"EF_CUDA_TEXMODE_UNIFIED EF_CUDA_64BIT_ADDRESS EF_CUDA_ACCELERATORS EF_CUDA_SM90 EF_CUDA_VIRTUAL_SM(EF_CUDA_SM90)"
	.elftype	@"ET_EXEC"


//--------------------- .nv.info                  --------------------------
	.section	.nv.info,"",@"SHT_CUDA_INFO"
	.align	4


	//----- nvinfo : EIATTR_REGCOUNT
	.align		4
        /*0000*/ 	.byte	0x04, 0x2f
        /*0002*/ 	.short	(.L_1 - .L_0)
	.align		4
.L_0:
        /*0004*/ 	.word	index@(triton_poi_fused_add_clamp_37)
        /*0008*/ 	.word	0x00000008


	//----- nvinfo : EIATTR_MIN_STACK_SIZE
	.align		4
.L_1:
        /*000c*/ 	.byte	0x04, 0x12
        /*000e*/ 	.short	(.L_3 - .L_2)
	.align		4
.L_2:
        /*0010*/ 	.word	index@(triton_poi_fused_add_clamp_37)
        /*0014*/ 	.word	0x00000000


	//----- nvinfo : EIATTR_FRAME_SIZE
	.align		4
.L_3:
        /*0018*/ 	.byte	0x04, 0x11
        /*001a*/ 	.short	(.L_5 - .L_4)
	.align		4
.L_4:
        /*001c*/ 	.word	index@(triton_poi_fused_add_clamp_37)
        /*0020*/ 	.word	0x00000000


	//----- nvinfo : EIATTR_MIN_STACK_SIZE
	.align		4
.L_5:
        /*0024*/ 	.byte	0x04, 0x12
        /*0026*/ 	.short	(.L_7 - .L_6)
	.align		4
.L_6:
        /*0028*/ 	.word	index@(triton_poi_fused_add_clamp_37)
        /*002c*/ 	.word	0x00000000
.L_7:


//--------------------- .nv.info.triton_poi_fused_add_clamp_37 --------------------------
	.section	.nv.info.triton_poi_fused_add_clamp_37,"",@"SHT_CUDA_INFO"
	.sectionflags	@""
	.align	4


	//----- nvinfo : EIATTR_CUDA_API_VERSION
	.align		4
        /*0000*/ 	.byte	0x04, 0x37
        /*0002*/ 	.short	(.L_9 - .L_8)
.L_8:
        /*0004*/ 	.word	0x0000007c


	//----- nvinfo : EIATTR_KPARAM_INFO
	.align		4
.L_9:
        /*0008*/ 	.byte	0x04, 0x17
        /*000a*/ 	.short	(.L_11 - .L_10)
.L_10:
        /*000c*/ 	.word	0x00000000
        /*0010*/ 	.short	0x0001
        /*0012*/ 	.short	0x0008
        /*0014*/ 	.byte	0x00, 0xf0, 0x11, 0x00


	//----- nvinfo : EIATTR_KPARAM_INFO
	.align		4
.L_11:
        /*0018*/ 	.byte	0x04, 0x17
        /*001a*/ 	.short	(.L_13 - .L_12)
.L_12:
        /*001c*/ 	.word	0x00000000
        /*0020*/ 	.short	0x0000
        /*0022*/ 	.short	0x0000
        /*0024*/ 	.byte	0x00, 0xf4, 0x21, 0x00


	//----- nvinfo : EIATTR_SPARSE_MMA_MASK
	.align		4
.L_13:
        /*0028*/ 	.byte	0x03, 0x50
        /*002a*/ 	.short	0x0000


	//----- nvinfo : EIATTR_MAXREG_COUNT
	.align		4
        /*002c*/ 	.byte	0x03, 0x1b
        /*002e*/ 	.short	0x00ff


	//----- nvinfo : EIATTR_EXIT_INSTR_OFFSETS
	.align		4
        /*0030*/ 	.byte	0x04, 0x1c
        /*0032*/ 	.short	(.L_15 - .L_14)


	//   ....[0]....
.L_14:
        /*0034*/ 	.word	0x00000120


	//   ....[1]....
        /*0038*/ 	.word	0x00000150


	//----- nvinfo : EIATTR_REQNTID
	.align		4
.L_15:
        /*003c*/ 	.byte	0x04, 0x10
        /*003e*/ 	.short	(.L_17 - .L_16)
.L_16:
        /*0040*/ 	.word	0x00000020
        /*0044*/ 	.word	0x00000001
        /*0048*/ 	.word	0x00000001


	//----- nvinfo : EIATTR_CBANK_PARAM_SIZE
	.align		4
.L_17:
        /*004c*/ 	.byte	0x03, 0x19
        /*004e*/ 	.short	0x000c


	//----- nvinfo : EIATTR_PARAM_CBANK
	.align		4
        /*0050*/ 	.byte	0x04, 0x0a
        /*0052*/ 	.short	(.L_19 - .L_18)
	.align		4
.L_18:
        /*0054*/ 	.word	index@(.nv.constant0.triton_poi_fused_add_clamp_37)
        /*0058*/ 	.short	0x0210
        /*005a*/ 	.short	0x000c


	//----- nvinfo : EIATTR_SW_WAR
	.align		4
.L_19:
        /*005c*/ 	.byte	0x04, 0x36
        /*005e*/ 	.short	(.L_21 - .L_20)
.L_20:
        /*0060*/ 	.word	0x00000008
.L_21:


//--------------------- .nv.callgraph             --------------------------
	.section	.nv.callgraph,"",@"SHT_CUDA_CALLGRAPH"
	.align	4
	.sectionentsize	8
	.align		4
        /*0000*/ 	.word	0x00000000
	.align		4
        /*0004*/ 	.word	0xffffffff
	.align		4
        /*0008*/ 	.word	0x00000000
	.align		4
        /*000c*/ 	.word	0xfffffffe
	.align		4
        /*0010*/ 	.word	0x00000000
	.align		4
        /*0014*/ 	.word	0xfffffffd
	.align		4
        /*0018*/ 	.word	0x00000000
	.align		4
        /*001c*/ 	.word	0xfffffffc


//--------------------- .text.triton_poi_fused_add_clamp_37 --------------------------
	.section	.text.triton_poi_fused_add_clamp_37,"ax",@progbits
	.align	128
        .global         triton_poi_fused_add_clamp_37
        .type           triton_poi_fused_add_clamp_37,@function
        .size           triton_poi_fused_add_clamp_37,(.L_x_1 - triton_poi_fused_add_clamp_37)
        .other          triton_poi_fused_add_clamp_37,@"STO_CUDA_ENTRY STV_DEFAULT"
triton_poi_fused_add_clamp_37:
.text.triton_poi_fused_add_clamp_37:
[----:B------:R-:W0:Y:S02]  /*0000*/  LDC R1, c[0x0][0x28] ;  /* 0x00000a00ff017b82 */ /* 0x000e240000000800 */
[----:B------:R-:W1:Y:S01]  /*0010*/  S2R R2, SR_TID.X ;  /* 0x0000000000027919 */ /* 0x000e620000002100 */
[----:B------:R-:W-:Y:S01]  /*0020*/  IMAD.MOV.U32 R5, RZ, RZ, 0x3e800000 ;  /* 0x3e800000ff057424 */ /* 0x000fe200078e00ff */
[----:B------:R-:W2:Y:S01]  /*0030*/  S2R R3, SR_CTAID.X ;  /* 0x0000000000037919 */ /* 0x000ea20000002500 */
[C---:B-1----:R-:W-:Y:S02]  /*0040*/  LOP3.LUT R0, R2.reuse, 0x7, RZ, 0xc0, !PT ;  /* 0x0000000702007812 */ /* 0x042fe400078ec0ff */
[----:B------:R-:W-:-:S03]  /*0050*/  LOP3.LUT P0, RZ, R2, 0x18, RZ, 0xc0, !PT ;  /* 0x0000001802ff7812 */ /* 0x000fc6000780c0ff */
[----:B--2---:R-:W-:-:S05]  /*0060*/  IMAD R3, R3, 0x8, R0 ;  /* 0x0000000803037824 */ /* 0x004fca00078e0200 */
[----:B------:R-:W-:Y:S02]  /*0070*/  I2FP.F32.S32 R0, R3 ;  /* 0x0000000300007245 */ /* 0x000fe40000201400 */
[----:B------:R-:W-:-:S03]  /*0080*/  ISETP.LT.AND P0, PT, R3, 0x8, !P0 ;  /* 0x000000080300780c */ /* 0x000fc60004701270 */
[----:B------:R-:W-:-:S04]  /*0090*/  FADD R0, R0, 0.5 ;  /* 0x3f00000000007421 */ /* 0x000fc80000000000 */
[----:B------:R-:W-:Y:S02]  /*00a0*/  FFMA R0, R0, R5, -0.5 ;  /* 0xbf00000000007423 */ /* 0x000fe40000000005 */
[----:B------:R-:W1:Y:S03]  /*00b0*/  LDC.64 R4, c[0x0][0x210] ;  /* 0x00008400ff047b82 */ /* 0x000e660000000a00 */
[----:B------:R-:W-:-:S06]  /*00c0*/  FMNMX R0, RZ, R0, !PT ;  /* 0x00000000ff007209 */ /* 0x000fcc0007800000 */
[----:B------:R-:W2:Y:S02]  /*00d0*/  F2I.TRUNC.NTZ R0, R0 ;  /* 0x0000000000007305 */ /* 0x000ea4000020f100 */
[----:B--2---:R-:W-:Y:S01]  /*00e0*/  VIMNMX R2, RZ, R0, PT ;  /* 0x00000000ff027248 */ /* 0x004fe20003fe0100 */
[----:B-1----:R-:W-:-:S04]  /*00f0*/  IMAD.WIDE R4, R3, 0x8, R4 ;  /* 0x0000000803047825 */ /* 0x002fc800078e0204 */
[----:B------:R-:W-:-:S05]  /*0100*/  VIADD R2, R2, 0x1 ;  /* 0x0000000102027836 */ /* 0x000fca0000000000 */
[----:B------:R-:W-:Y:S01]  /*0110*/  SHF.R.S32.HI R3, RZ, 0x1f, R2 ;  /* 0x0000001fff037819 */ /* 0x000fe20000011402 */
[----:B------:R-:W-:Y:S06]  /*0120*/  @!P0 EXIT ;  /* 0x000000000000894d */ /* 0x000fec0003800000 */
[----:B------:R-:W-:Y:S02]  /*0130*/  ULDC.64 UR4, c[0x0][0x208] ;  /* 0x0000820000047ab9 */ /* 0x000fe40000000a00 */
[----:B------:R-:W-:Y:S01]  /*0140*/  STG.E.64 desc[UR4][R4.64], R2 ;  /* 0x0000000204007986 */ /* 0x000fe2000c101b04 */
[----:B------:R-:W-:Y:S05]  /*0150*/  EXIT ;  /* 0x000000000000794d */ /* 0x000fea0003800000 */
.L_x_0:
[----:B------:R-:W-:-:S00]  /*0160*/  BRA `(.L_x_0) ;  /* 0xfffffffc00fc7947 */ /* 0x000fc0000383ffff */
[----:B------:R-:W-:-:S00]  /*0170*/  NOP ;  /* 0x0000000000007918 */ /* 0x000fc00000000000 */
        /* <DEDUP_REMOVED lines=8> */
.L_x_1:


//--------------------- .nv.constant0.triton_poi_fused_add_clamp_37 --------------------------
	.section	.nv.constant0.triton_poi_fused_add_clamp_37,"a",@progbits
	.sectionflags	@""
	.align	4
.nv.constant0.triton_poi_fused_add_clamp_37:
	.zero		540
